//
// Generated by NVIDIA NVVM Compiler
//
// Compiler Build ID: CL-36424714
// Cuda compilation tools, release 13.0, V13.0.88
// Based on NVVM 20.0.0
//

.version 9.0
.target sm_100
.address_size 64

	// .globl	_Z6squarePisS_s

.visible .entry _Z6squarePisS_s(
	.param .u64 .ptr .align 1 _Z6squarePisS_s_param_0,
	.param .u16 _Z6squarePisS_s_param_1,
	.param .u64 .ptr .align 1 _Z6squarePisS_s_param_2,
	.param .u16 _Z6squarePisS_s_param_3
)
{
	.reg .b32 	%r<8>;
	.reg .b64 	%rd<5>;

	ld.param.u64 	%rd1, [_Z6squarePisS_s_param_0];
	ld.param.s16 	%r1, [_Z6squarePisS_s_param_1];
	ld.param.u64 	%rd2, [_Z6squarePisS_s_param_2];
	ld.param.s16 	%r2, [_Z6squarePisS_s_param_3];
	cvta.to.global.u64 	%rd3, %rd1;
	cvta.to.global.u64 	%rd4, %rd2;
	ld.global.u32 	%r3, [%rd4];
	ld.global.u32 	%r4, [%rd4+4];
	add.s32 	%r5, %r4, %r3;
	add.s32 	%r6, %r2, %r1;
	mul.lo.s32 	%r7, %r5, %r6;
	st.global.u32 	[%rd3], %r7;
	st.global.u32 	[%rd4], %r1;
	st.global.u32 	[%rd4+4], %r2;
	ret;

}


// ===== COMPILED SASS (sm_100) =====

	.target	sm_100

	.elftype	@"ET_EXEC"


//--------------------- .note.nv.tkinfo           --------------------------
	.section	.note.nv.tkinfo,"",@"SHT_NOTE"
	.sectionflags	@"SHF_NOTE_NV_TKINFO"
	.tkinfo
        /*0018*/ 	.word	0x00000002
        /*0030*/ 	.string	""
        /*0030*/ 	.string	"ptxas"
        /*0030*/ 	.string	"Cuda compilation tools, release 13.0, V13.0.88"
        /*0030*/ 	.string	"Build cuda_13.0.r13.0/compiler.36424714_0"
        /*0030*/ 	.string	"-arch sm_100 -m 64 "



//--------------------- .note.nv.cuinfo           --------------------------
	.section	.note.nv.cuinfo,"",@"SHT_NOTE"
	.sectionflags	@"SHF_NOTE_NV_CUINFO"
        /*0018*/ 	.short	0x0002
        /*001a*/ 	.short	0x0064
        /*001c*/ 	.short	0x0082
	.zero		2


//--------------------- .nv.info                  --------------------------
	.section	.nv.info,"",@"SHT_CUDA_INFO"
	.align	4


	//----- nvinfo : EIATTR_REGCOUNT
	.align		4
        /*0000*/ 	.byte	0x04, 0x2f
        /*0002*/ 	.short	(.L_1 - .L_0)
	.align		4
.L_0:
        /*0004*/ 	.word	index@(_Z6squarePisS_s)
        /*0008*/ 	.word	0x0000000c


	//----- nvinfo : EIATTR_FRAME_SIZE
	.align		4
.L_1:
        /*000c*/ 	.byte	0x04, 0x11
        /*000e*/ 	.short	(.L_3 - .L_2)
	.align		4
.L_2:
        /*0010*/ 	.word	index@(_Z6squarePisS_s)
        /*0014*/ 	.word	0x00000000


	//----- nvinfo : EIATTR_MIN_STACK_SIZE
	.align		4
.L_3:
        /*0018*/ 	.byte	0x04, 0x12
        /*001a*/ 	.short	(.L_5 - .L_4)
	.align		4
.L_4:
        /*001c*/ 	.word	index@(_Z6squarePisS_s)
        /*0020*/ 	.word	0x00000000
.L_5:


//--------------------- .nv.compat                --------------------------
	.section	.nv.compat,"",@"SHT_CUDA_COMPAT_INFO"
	.align	4
        /*0000*/ 	.byte	0x02, 0x09, 0x00, 0x00, 0x02, 0x02, 0x01, 0x00, 0x02, 0x05, 0x05, 0x00, 0x03, 0x07, 0x01, 0x01
        /*0010*/ 	.byte	0x02, 0x03, 0x00, 0x00, 0x02, 0x06, 0x01, 0x00, 0x04, 0x0b, 0x08, 0x00, 0x09, 0x00, 0x00, 0x00
        /*0020*/ 	.byte	0x00, 0x00, 0x00, 0x00


//--------------------- .nv.info._Z6squarePisS_s  --------------------------
	.section	.nv.info._Z6squarePisS_s,"",@"SHT_CUDA_INFO"
	.sectionflags	@""
	.align	4


	//----- nvinfo : EIATTR_CUDA_API_VERSION
	.align		4
        /*0000*/ 	.byte	0x04, 0x37
        /*0002*/ 	.short	(.L_7 - .L_6)
.L_6:
        /*0004*/ 	.word	0x00000082


	//----- nvinfo : EIATTR_KPARAM_INFO
	.align		4
.L_7:
        /*0008*/ 	.byte	0x04, 0x17
        /*000a*/ 	.short	(.L_9 - .L_8)
.L_8:
        /*000c*/ 	.word	0x00000000
        /*0010*/ 	.short	0x0003
        /*0012*/ 	.short	0x0018
        /*0014*/ 	.byte	0x00, 0xf0, 0x09, 0x00


	//----- nvinfo : EIATTR_KPARAM_INFO
	.align		4
.L_9:
        /*0018*/ 	.byte	0x04, 0x17
        /*001a*/ 	.short	(.L_11 - .L_10)
.L_10:
        /*001c*/ 	.word	0x00000000
        /*0020*/ 	.short	0x0002
        /*0022*/ 	.short	0x0010
        /*0024*/ 	.byte	0x00, 0xf5, 0x21, 0x00


	//----- nvinfo : EIATTR_KPARAM_INFO
	.align		4
.L_11:
        /*0028*/ 	.byte	0x04, 0x17
        /*002a*/ 	.short	(.L_13 - .L_12)
.L_12:
        /*002c*/ 	.word	0x00000000
        /*0030*/ 	.short	0x0001
        /*0032*/ 	.short	0x0008
        /*0034*/ 	.byte	0x00, 0xf0, 0x09, 0x00


	//----- nvinfo : EIATTR_KPARAM_INFO
	.align		4
.L_13:
        /*0038*/ 	.byte	0x04, 0x17
        /*003a*/ 	.short	(.L_15 - .L_14)
.L_14:
        /*003c*/ 	.word	0x00000000
        /*0040*/ 	.short	0x0000
        /*0042*/ 	.short	0x0000
        /*0044*/ 	.byte	0x00, 0xf5, 0x21, 0x00


	//----- nvinfo : EIATTR_SPARSE_MMA_MASK
	.align		4
.L_15:
        /*0048*/ 	.byte	0x03, 0x50
        /*004a*/ 	.short	0x0000


	//----- nvinfo : EIATTR_MAXREG_COUNT
	.align		4
        /*004c*/ 	.byte	0x03, 0x1b
        /*004e*/ 	.short	0x00ff


	//----- nvinfo : EIATTR_MERCURY_ISA_VERSION
	.align		4
        /*0050*/ 	.byte	0x03, 0x5f
        /*0052*/ 	.short	0x0101


	//----- nvinfo : EIATTR_VRC_CTA_INIT_COUNT
	.align		4
        /*0054*/ 	.byte	0x02, 0x4a
	.zero		1
	.zero		1


	//----- nvinfo : EIATTR_EXIT_INSTR_OFFSETS
	.align		4
        /*0058*/ 	.byte	0x04, 0x1c
        /*005a*/ 	.short	(.L_17 - .L_16)


	//   ....[0]....
.L_16:
        /*005c*/ 	.word	0x00000120


	//----- nvinfo : EIATTR_CBANK_PARAM_SIZE
	.align		4
.L_17:
        /*0060*/ 	.byte	0x03, 0x19
        /*0062*/ 	.short	0x001a


	//----- nvinfo : EIATTR_PARAM_CBANK
	.align		4
        /*0064*/ 	.byte	0x04, 0x0a
        /*0066*/ 	.short	(.L_19 - .L_18)
	.align		4
.L_18:
        /*0068*/ 	.word	index@(.nv.constant0._Z6squarePisS_s)
        /*006c*/ 	.short	0x0380
        /*006e*/ 	.short	0x001a


	//----- nvinfo : EIATTR_SW_WAR
	.align		4
.L_19:
        /*0070*/ 	.byte	0x04, 0x36
        /*0072*/ 	.short	(.L_21 - .L_20)
.L_20:
        /*0074*/ 	.word	0x00000008
.L_21:


//--------------------- .nv.callgraph             --------------------------
	.section	.nv.callgraph,"",@"SHT_CUDA_CALLGRAPH"
	.align	4
	.sectionentsize	8
	.align		4
        /*0000*/ 	.word	0x00000000
	.align		4
        /*0004*/ 	.word	0xffffffff
	.align		4
        /*0008*/ 	.word	0x00000000
	.align		4
        /*000c*/ 	.word	0xfffffffe
	.align		4
        /*0010*/ 	.word	0x00000000
	.align		4
        /*0014*/ 	.word	0xfffffffd
	.align		4
        /*0018*/ 	.word	0x00000000
	.align		4
        /*001c*/ 	.word	0xfffffffc


//--------------------- .text._Z6squarePisS_s     --------------------------
	.section	.text._Z6squarePisS_s,"ax",@progbits
	.align	128
        .global         _Z6squarePisS_s
        .type           _Z6squarePisS_s,@function
        .size           _Z6squarePisS_s,(.L_x_1 - _Z6squarePisS_s)
        .other          _Z6squarePisS_s,@"STO_CUDA_ENTRY STV_DEFAULT"
_Z6squarePisS_s:
.text._Z6squarePisS_s:
[----:B------:R-:W-:Y:S08]  /*0000*/  LDC R1, c[0x0][0x37c] ;  /* 0x0000df00ff017b82 */ /* 0x000ff00000000800 */
[----:B------:R-:W0:Y:S01]  /*0010*/  LDC.64 R2, c[0x0][0x390] ;  /* 0x0000e400ff027b82 */ /* 0x000e220000000a00 */
[----:B------:R-:W0:Y:S07]  /*0020*/  LDCU.64 UR4, c[0x0][0x358] ;  /* 0x00006b00ff0477ac */ /* 0x000e2e0008000a00 */
[----:B------:R-:W1:Y:S08]  /*0030*/  LDC.U16 R0, c[0x0][0x388] ;  /* 0x0000e200ff007b82 */ /* 0x000e700000000400 */
[----:B------:R-:W2:Y:S01]  /*0040*/  LDC.U16 R7, c[0x0][0x398] ;  /* 0x0000e600ff077b82 */ /* 0x000ea20000000400 */
[----:B0-----:R-:W3:Y:S04]  /*0050*/  LDG.E R6, desc[UR4][R2.64] ;  /* 0x0000000402067981 */ /* 0x001ee8000c1e1900 */
[----:B------:R-:W3:Y:S03]  /*0060*/  LDG.E R9, desc[UR4][R2.64+0x4] ;  /* 0x0000040402097981 */ /* 0x000ee6000c1e1900 */
[----:B------:R-:W0:Y:S01]  /*0070*/  LDC.64 R4, c[0x0][0x380] ;  /* 0x0000e000ff047b82 */ /* 0x000e220000000a00 */
[----:B-1----:R-:W-:-:S02]  /*0080*/  PRMT R0, R0, 0x9910, RZ ;  /* 0x0000991000007816 */ /* 0x002fc400000000ff */
[----:B--2---:R-:W-:-:S03]  /*0090*/  PRMT R8, R7, 0x9910, RZ ;  /* 0x0000991007087816 */ /* 0x004fc600000000ff */
[----:B------:R-:W-:Y:S02]  /*00a0*/  IMAD.MOV.U32 R7, RZ, RZ, R0 ;  /* 0x000000ffff077224 */ /* 0x000fe400078e0000 */
[----:B------:R-:W-:Y:S01]  /*00b0*/  IMAD.MOV.U32 R0, RZ, RZ, R8 ;  /* 0x000000ffff007224 */ /* 0x000fe200078e0008 */
[----:B---3--:R-:W-:-:S04]  /*00c0*/  IADD3 R6, PT, PT, R6, R9, RZ ;  /* 0x0000000906067210 */ /* 0x008fc80007ffe0ff */
[----:B------:R-:W-:-:S05]  /*00d0*/  IADD3 R9, PT, PT, R7, R0, RZ ;  /* 0x0000000007097210 */ /* 0x000fca0007ffe0ff */
[----:B------:R-:W-:-:S05]  /*00e0*/  IMAD R9, R6, R9, RZ ;  /* 0x0000000906097224 */ /* 0x000fca00078e02ff */
[----:B0-----:R-:W-:Y:S04]  /*00f0*/  STG.E desc[UR4][R4.64], R9 ;  /* 0x0000000904007986 */ /* 0x001fe8000c101904 */
[----:B------:R-:W-:Y:S04]  /*0100*/  STG.E desc[UR4][R2.64], R7 ;  /* 0x0000000702007986 */ /* 0x000fe8000c101904 */
[----:B------:R-:W-:Y:S01]  /*0110*/  STG.E desc[UR4][R2.64+0x4], R0 ;  /* 0x0000040002007986 */ /* 0x000fe2000c101904 */
[----:B------:R-:W-:Y:S05]  /*0120*/  EXIT ;  /* 0x000000000000794d */ /* 0x000fea0003800000 */
.L_x_0:
[----:B------:R-:W-:-:S00]  /*0130*/  BRA `(.L_x_0) ;  /* 0xfffffffc00fc7947 */ /* 0x000fc0000383ffff */
[----:B------:R-:W-:-:S00]  /*0140*/  NOP ;  /* 0x0000000000007918 */ /* 0x000fc00000000000 */
        /* <DEDUP_REMOVED lines=11> */
.L_x_1:


//--------------------- .nv.shared.reserved.0     --------------------------
	.section	.nv.shared.reserved.0,"aw",@nobits
	.weak		__nv_reservedSMEM_offset_0_alias
	.size		__nv_reservedSMEM_offset_0_alias, 0, 64
	.other		__nv_reservedSMEM_offset_0_alias,@"STO_CUDA_RESERVED_SHARED STV_DEFAULT"
__nv_reservedSMEM_offset_0_alias:
	.zero		0
	.zero		64


//--------------------- .nv.constant0._Z6squarePisS_s --------------------------
	.section	.nv.constant0._Z6squarePisS_s,"a",@progbits
	.sectionflags	@""
	.align	4
.nv.constant0._Z6squarePisS_s:
	.zero		922


//--------------------- SYMBOLS --------------------------

	.type		.nv.reservedSmem.offset0,@object
	.size		.nv.reservedSmem.offset0,0x4
